//
// Generated by NVIDIA NVVM Compiler
//
// Compiler Build ID: CL-36424714
// Cuda compilation tools, release 13.0, V13.0.88
// Based on NVVM 20.0.0
//

.version 9.0
.target sm_100
.address_size 64

	// .globl	_Z10vector_addPiS_S_i

.visible .entry _Z10vector_addPiS_S_i(
	.param .u64 .ptr .align 1 _Z10vector_addPiS_S_i_param_0,
	.param .u64 .ptr .align 1 _Z10vector_addPiS_S_i_param_1,
	.param .u64 .ptr .align 1 _Z10vector_addPiS_S_i_param_2,
	.param .u32 _Z10vector_addPiS_S_i_param_3
)
{
	.reg .b32 	%r<8>;
	.reg .b64 	%rd<11>;

	ld.param.u64 	%rd1, [_Z10vector_addPiS_S_i_param_0];
	ld.param.u64 	%rd2, [_Z10vector_addPiS_S_i_param_1];
	ld.param.u64 	%rd3, [_Z10vector_addPiS_S_i_param_2];
	cvta.to.global.u64 	%rd4, %rd1;
	cvta.to.global.u64 	%rd5, %rd3;
	cvta.to.global.u64 	%rd6, %rd2;
	mov.u32 	%r1, %ctaid.x;
	mov.u32 	%r2, %ntid.x;
	mov.u32 	%r3, %tid.x;
	mad.lo.s32 	%r4, %r1, %r2, %r3;
	mul.wide.s32 	%rd7, %r4, 4;
	add.s64 	%rd8, %rd6, %rd7;
	ld.global.u32 	%r5, [%rd8];
	add.s64 	%rd9, %rd5, %rd7;
	ld.global.u32 	%r6, [%rd9];
	add.s32 	%r7, %r6, %r5;
	add.s64 	%rd10, %rd4, %rd7;
	st.global.u32 	[%rd10], %r7;
	ret;

}


// ===== COMPILED SASS (sm_100) =====

	.target	sm_100

	.elftype	@"ET_EXEC"


//--------------------- .note.nv.tkinfo           --------------------------
	.section	.note.nv.tkinfo,"",@"SHT_NOTE"
	.sectionflags	@"SHF_NOTE_NV_TKINFO"
	.tkinfo
        /*0018*/ 	.word	0x00000002
        /*0030*/ 	.string	""
        /*0030*/ 	.string	"ptxas"
        /*0030*/ 	.string	"Cuda compilation tools, release 13.0, V13.0.88"
        /*0030*/ 	.string	"Build cuda_13.0.r13.0/compiler.36424714_0"
        /*0030*/ 	.string	"-arch sm_100 -m 64 "



//--------------------- .note.nv.cuinfo           --------------------------
	.section	.note.nv.cuinfo,"",@"SHT_NOTE"
	.sectionflags	@"SHF_NOTE_NV_CUINFO"
        /*0018*/ 	.short	0x0002
        /*001a*/ 	.short	0x0064
        /*001c*/ 	.short	0x0082
	.zero		2


//--------------------- .nv.info                  --------------------------
	.section	.nv.info,"",@"SHT_CUDA_INFO"
	.align	4


	//----- nvinfo : EIATTR_REGCOUNT
	.align		4
        /*0000*/ 	.byte	0x04, 0x2f
        /*0002*/ 	.short	(.L_1 - .L_0)
	.align		4
.L_0:
        /*0004*/ 	.word	index@(_Z10vector_addPiS_S_i)
        /*0008*/ 	.word	0x0000000c


	//----- nvinfo : EIATTR_FRAME_SIZE
	.align		4
.L_1:
        /*000c*/ 	.byte	0x04, 0x11
        /*000e*/ 	.short	(.L_3 - .L_2)
	.align		4
.L_2:
        /*0010*/ 	.word	index@(_Z10vector_addPiS_S_i)
        /*0014*/ 	.word	0x00000000


	//----- nvinfo : EIATTR_MIN_STACK_SIZE
	.align		4
.L_3:
        /*0018*/ 	.byte	0x04, 0x12
        /*001a*/ 	.short	(.L_5 - .L_4)
	.align		4
.L_4:
        /*001c*/ 	.word	index@(_Z10vector_addPiS_S_i)
        /*0020*/ 	.word	0x00000000
.L_5:


//--------------------- .nv.compat                --------------------------
	.section	.nv.compat,"",@"SHT_CUDA_COMPAT_INFO"
	.align	4
        /*0000*/ 	.byte	0x02, 0x09, 0x00, 0x00, 0x02, 0x02, 0x01, 0x00, 0x02, 0x05, 0x05, 0x00, 0x03, 0x07, 0x01, 0x01
        /*0010*/ 	.byte	0x02, 0x03, 0x00, 0x00, 0x02, 0x06, 0x01, 0x00, 0x04, 0x0b, 0x08, 0x00, 0x09, 0x00, 0x00, 0x00
        /*0020*/ 	.byte	0x00, 0x00, 0x00, 0x00


//--------------------- .nv.info._Z10vector_addPiS_S_i --------------------------
	.section	.nv.info._Z10vector_addPiS_S_i,"",@"SHT_CUDA_INFO"
	.sectionflags	@""
	.align	4


	//----- nvinfo : EIATTR_CUDA_API_VERSION
	.align		4
        /*0000*/ 	.byte	0x04, 0x37
        /*0002*/ 	.short	(.L_7 - .L_6)
.L_6:
        /*0004*/ 	.word	0x00000082


	//----- nvinfo : EIATTR_KPARAM_INFO
	.align		4
.L_7:
        /*0008*/ 	.byte	0x04, 0x17
        /*000a*/ 	.short	(.L_9 - .L_8)
.L_8:
        /*000c*/ 	.word	0x00000000
        /*0010*/ 	.short	0x0003
        /*0012*/ 	.short	0x0018
        /*0014*/ 	.byte	0x00, 0xf0, 0x11, 0x00


	//----- nvinfo : EIATTR_KPARAM_INFO
	.align		4
.L_9:
        /*0018*/ 	.byte	0x04, 0x17
        /*001a*/ 	.short	(.L_11 - .L_10)
.L_10:
        /*001c*/ 	.word	0x00000000
        /*0020*/ 	.short	0x0002
        /*0022*/ 	.short	0x0010
        /*0024*/ 	.byte	0x00, 0xf5, 0x21, 0x00


	//----- nvinfo : EIATTR_KPARAM_INFO
	.align		4
.L_11:
        /*0028*/ 	.byte	0x04, 0x17
        /*002a*/ 	.short	(.L_13 - .L_12)
.L_12:
        /*002c*/ 	.word	0x00000000
        /*0030*/ 	.short	0x0001
        /*0032*/ 	.short	0x0008
        /*0034*/ 	.byte	0x00, 0xf5, 0x21, 0x00


	//----- nvinfo : EIATTR_KPARAM_INFO
	.align		4
.L_13:
        /*0038*/ 	.byte	0x04, 0x17
        /*003a*/ 	.short	(.L_15 - .L_14)
.L_14:
        /*003c*/ 	.word	0x00000000
        /*0040*/ 	.short	0x0000
        /*0042*/ 	.short	0x0000
        /*0044*/ 	.byte	0x00, 0xf5, 0x21, 0x00


	//----- nvinfo : EIATTR_SPARSE_MMA_MASK
	.align		4
.L_15:
        /*0048*/ 	.byte	0x03, 0x50
        /*004a*/ 	.short	0x0000


	//----- nvinfo : EIATTR_MAXREG_COUNT
	.align		4
        /*004c*/ 	.byte	0x03, 0x1b
        /*004e*/ 	.short	0x00ff


	//----- nvinfo : EIATTR_MERCURY_ISA_VERSION
	.align		4
        /*0050*/ 	.byte	0x03, 0x5f
        /*0052*/ 	.short	0x0101


	//----- nvinfo : EIATTR_VRC_CTA_INIT_COUNT
	.align		4
        /*0054*/ 	.byte	0x02, 0x4a
	.zero		1
	.zero		1


	//----- nvinfo : EIATTR_EXIT_INSTR_OFFSETS
	.align		4
        /*0058*/ 	.byte	0x04, 0x1c
        /*005a*/ 	.short	(.L_17 - .L_16)


	//   ....[0]....
.L_16:
        /*005c*/ 	.word	0x00000100


	//----- nvinfo : EIATTR_CBANK_PARAM_SIZE
	.align		4
.L_17:
        /*0060*/ 	.byte	0x03, 0x19
        /*0062*/ 	.short	0x001c


	//----- nvinfo : EIATTR_PARAM_CBANK
	.align		4
        /*0064*/ 	.byte	0x04, 0x0a
        /*0066*/ 	.short	(.L_19 - .L_18)
	.align		4
.L_18:
        /*0068*/ 	.word	index@(.nv.constant0._Z10vector_addPiS_S_i)
        /*006c*/ 	.short	0x0380
        /*006e*/ 	.short	0x001c


	//----- nvinfo : EIATTR_SW_WAR
	.align		4
.L_19:
        /*0070*/ 	.byte	0x04, 0x36
        /*0072*/ 	.short	(.L_21 - .L_20)
.L_20:
        /*0074*/ 	.word	0x00000008
.L_21:


//--------------------- .nv.callgraph             --------------------------
	.section	.nv.callgraph,"",@"SHT_CUDA_CALLGRAPH"
	.align	4
	.sectionentsize	8
	.align		4
        /*0000*/ 	.word	0x00000000
	.align		4
        /*0004*/ 	.word	0xffffffff
	.align		4
        /*0008*/ 	.word	0x00000000
	.align		4
        /*000c*/ 	.word	0xfffffffe
	.align		4
        /*0010*/ 	.word	0x00000000
	.align		4
        /*0014*/ 	.word	0xfffffffd
	.align		4
        /*0018*/ 	.word	0x00000000
	.align		4
        /*001c*/ 	.word	0xfffffffc


//--------------------- .text._Z10vector_addPiS_S_i --------------------------
	.section	.text._Z10vector_addPiS_S_i,"ax",@progbits
	.align	128
        .global         _Z10vector_addPiS_S_i
        .type           _Z10vector_addPiS_S_i,@function
        .size           _Z10vector_addPiS_S_i,(.L_x_1 - _Z10vector_addPiS_S_i)
        .other          _Z10vector_addPiS_S_i,@"STO_CUDA_ENTRY STV_DEFAULT"
_Z10vector_addPiS_S_i:
.text._Z10vector_addPiS_S_i:
[----:B------:R-:W-:Y:S01]  /*0000*/  LDC R1, c[0x0][0x37c] ;  /* 0x0000df00ff017b82 */ /* 0x000fe20000000800 */
[----:B------:R-:W0:Y:S07]  /*0010*/  S2R R0, SR_TID.X ;  /* 0x0000000000007919 */ /* 0x000e2e0000002100 */
[----:B------:R-:W0:Y:S01]  /*0020*/  S2UR UR6, SR_CTAID.X ;  /* 0x00000000000679c3 */ /* 0x000e220000002500 */
[----:B------:R-:W1:Y:S07]  /*0030*/  LDCU.64 UR4, c[0x0][0x358] ;  /* 0x00006b00ff0477ac */ /* 0x000e6e0008000a00 */
[----:B------:R-:W0:Y:S08]  /*0040*/  LDC R9, c[0x0][0x360] ;  /* 0x0000d800ff097b82 */ /* 0x000e300000000800 */
[----:B------:R-:W2:Y:S08]  /*0050*/  LDC.64 R2, c[0x0][0x388] ;  /* 0x0000e200ff027b82 */ /* 0x000eb00000000a00 */
[----:B------:R-:W3:Y:S01]  /*0060*/  LDC.64 R4, c[0x0][0x390] ;  /* 0x0000e400ff047b82 */ /* 0x000ee20000000a00 */
[----:B0-----:R-:W-:-:S07]  /*0070*/  IMAD R9, R9, UR6, R0 ;  /* 0x0000000609097c24 */ /* 0x001fce000f8e0200 */
[----:B------:R-:W0:Y:S01]  /*0080*/  LDC.64 R6, c[0x0][0x380] ;  /* 0x0000e000ff067b82 */ /* 0x000e220000000a00 */
[----:B--2---:R-:W-:-:S06]  /*0090*/  IMAD.WIDE R2, R9, 0x4, R2 ;  /* 0x0000000409027825 */ /* 0x004fcc00078e0202 */
[----:B-1----:R-:W2:Y:S01]  /*00a0*/  LDG.E R2, desc[UR4][R2.64] ;  /* 0x0000000402027981 */ /* 0x002ea2000c1e1900 */
[----:B---3--:R-:W-:-:S06]  /*00b0*/  IMAD.WIDE R4, R9, 0x4, R4 ;  /* 0x0000000409047825 */ /* 0x008fcc00078e0204 */
[----:B------:R-:W2:Y:S01]  /*00c0*/  LDG.E R5, desc[UR4][R4.64] ;  /* 0x0000000404057981 */ /* 0x000ea2000c1e1900 */
[----:B0-----:R-:W-:Y:S01]  /*00d0*/  IMAD.WIDE R6, R9, 0x4, R6 ;  /* 0x0000000409067825 */ /* 0x001fe200078e0206 */
[----:B--2---:R-:W-:-:S05]  /*00e0*/  IADD3 R9, PT, PT, R2, R5, RZ ;  /* 0x0000000502097210 */ /* 0x004fca0007ffe0ff */
[----:B------:R-:W-:Y:S01]  /*00f0*/  STG.E desc[UR4][R6.64], R9 ;  /* 0x0000000906007986 */ /* 0x000fe2000c101904 */
[----:B------:R-:W-:Y:S05]  /*0100*/  EXIT ;  /* 0x000000000000794d */ /* 0x000fea0003800000 */
.L_x_0:
[----:B------:R-:W-:-:S00]  /*0110*/  BRA `(.L_x_0) ;  /* 0xfffffffc00fc7947 */ /* 0x000fc0000383ffff */
[----:B------:R-:W-:-:S00]  /*0120*/  NOP ;  /* 0x0000000000007918 */ /* 0x000fc00000000000 */
        /* <DEDUP_REMOVED lines=13> */
.L_x_1:


//--------------------- .nv.shared.reserved.0     --------------------------
	.section	.nv.shared.reserved.0,"aw",@nobits
	.weak		__nv_reservedSMEM_offset_0_alias
	.size		__nv_reservedSMEM_offset_0_alias, 0, 64
	.other		__nv_reservedSMEM_offset_0_alias,@"STO_CUDA_RESERVED_SHARED STV_DEFAULT"
__nv_reservedSMEM_offset_0_alias:
	.zero		0
	.zero		64


//--------------------- .nv.constant0._Z10vector_addPiS_S_i --------------------------
	.section	.nv.constant0._Z10vector_addPiS_S_i,"a",@progbits
	.sectionflags	@""
	.align	4
.nv.constant0._Z10vector_addPiS_S_i:
	.zero		924


//--------------------- SYMBOLS --------------------------

	.type		.nv.reservedSmem.offset0,@object
	.size		.nv.reservedSmem.offset0,0x4
